//
// Generated by NVIDIA NVVM Compiler
//
// Compiler Build ID: CL-36424714
// Cuda compilation tools, release 13.0, V13.0.88
// Based on NVVM 20.0.0
//

.version 9.0
.target sm_100
.address_size 64


.entry _Z10CUDAkernalPKfS0_Pfi(
	.param .u64 .ptr .align 1 _Z10CUDAkernalPKfS0_Pfi_param_0,
	.param .u64 .ptr .align 1 _Z10CUDAkernalPKfS0_Pfi_param_1,
	.param .u64 .ptr .align 1 _Z10CUDAkernalPKfS0_Pfi_param_2,
	.param .u32 _Z10CUDAkernalPKfS0_Pfi_param_3
)
{
	.reg .pred 	%p<10>;
	.reg .b32 	%r<31>;
	.reg .b32 	%f<111>;
	.reg .b64 	%rd<47>;

	ld.param.u64 	%rd16, [_Z10CUDAkernalPKfS0_Pfi_param_0];
	ld.param.u64 	%rd17, [_Z10CUDAkernalPKfS0_Pfi_param_1];
	ld.param.u64 	%rd15, [_Z10CUDAkernalPKfS0_Pfi_param_2];
	ld.param.u32 	%r18, [_Z10CUDAkernalPKfS0_Pfi_param_3];
	cvta.to.global.u64 	%rd1, %rd17;
	cvta.to.global.u64 	%rd2, %rd16;
	mov.u32 	%r19, %tid.x;
	mov.u32 	%r20, %ctaid.x;
	shl.b32 	%r21, %r20, 8;
	add.s32 	%r1, %r21, %r19;
	setp.ge.s32 	%p1, %r1, %r18;
	@%p1 bra 	$L__BB0_14;
	mul.lo.s32 	%r2, %r18, %r1;
	and.b32  	%r3, %r18, 15;
	setp.lt.u32 	%p2, %r18, 16;
	mov.b32 	%r28, 0;
	mov.f32 	%f110, 0f00000000;
	@%p2 bra 	$L__BB0_4;
	and.b32  	%r28, %r18, 2147483632;
	neg.s32 	%r26, %r28;
	mul.wide.u32 	%rd18, %r2, 4;
	add.s64 	%rd19, %rd18, %rd2;
	add.s64 	%rd44, %rd19, 32;
	add.s64 	%rd43, %rd1, 32;
	mov.f32 	%f110, 0f00000000;
$L__BB0_3:
	.pragma "nounroll";
	ld.global.f32 	%f17, [%rd44+-32];
	ld.global.f32 	%f18, [%rd43+-32];
	fma.rn.f32 	%f19, %f17, %f18, %f110;
	ld.global.f32 	%f20, [%rd44+-28];
	ld.global.f32 	%f21, [%rd43+-28];
	fma.rn.f32 	%f22, %f20, %f21, %f19;
	ld.global.f32 	%f23, [%rd44+-24];
	ld.global.f32 	%f24, [%rd43+-24];
	fma.rn.f32 	%f25, %f23, %f24, %f22;
	ld.global.f32 	%f26, [%rd44+-20];
	ld.global.f32 	%f27, [%rd43+-20];
	fma.rn.f32 	%f28, %f26, %f27, %f25;
	ld.global.f32 	%f29, [%rd44+-16];
	ld.global.f32 	%f30, [%rd43+-16];
	fma.rn.f32 	%f31, %f29, %f30, %f28;
	ld.global.f32 	%f32, [%rd44+-12];
	ld.global.f32 	%f33, [%rd43+-12];
	fma.rn.f32 	%f34, %f32, %f33, %f31;
	ld.global.f32 	%f35, [%rd44+-8];
	ld.global.f32 	%f36, [%rd43+-8];
	fma.rn.f32 	%f37, %f35, %f36, %f34;
	ld.global.f32 	%f38, [%rd44+-4];
	ld.global.f32 	%f39, [%rd43+-4];
	fma.rn.f32 	%f40, %f38, %f39, %f37;
	ld.global.f32 	%f41, [%rd44];
	ld.global.f32 	%f42, [%rd43];
	fma.rn.f32 	%f43, %f41, %f42, %f40;
	ld.global.f32 	%f44, [%rd44+4];
	ld.global.f32 	%f45, [%rd43+4];
	fma.rn.f32 	%f46, %f44, %f45, %f43;
	ld.global.f32 	%f47, [%rd44+8];
	ld.global.f32 	%f48, [%rd43+8];
	fma.rn.f32 	%f49, %f47, %f48, %f46;
	ld.global.f32 	%f50, [%rd44+12];
	ld.global.f32 	%f51, [%rd43+12];
	fma.rn.f32 	%f52, %f50, %f51, %f49;
	ld.global.f32 	%f53, [%rd44+16];
	ld.global.f32 	%f54, [%rd43+16];
	fma.rn.f32 	%f55, %f53, %f54, %f52;
	ld.global.f32 	%f56, [%rd44+20];
	ld.global.f32 	%f57, [%rd43+20];
	fma.rn.f32 	%f58, %f56, %f57, %f55;
	ld.global.f32 	%f59, [%rd44+24];
	ld.global.f32 	%f60, [%rd43+24];
	fma.rn.f32 	%f61, %f59, %f60, %f58;
	ld.global.f32 	%f62, [%rd44+28];
	ld.global.f32 	%f63, [%rd43+28];
	fma.rn.f32 	%f110, %f62, %f63, %f61;
	add.s32 	%r26, %r26, 16;
	add.s64 	%rd44, %rd44, 64;
	add.s64 	%rd43, %rd43, 64;
	setp.ne.s32 	%p3, %r26, 0;
	@%p3 bra 	$L__BB0_3;
$L__BB0_4:
	setp.eq.s32 	%p4, %r3, 0;
	@%p4 bra 	$L__BB0_13;
	and.b32  	%r9, %r18, 7;
	setp.lt.u32 	%p5, %r3, 8;
	@%p5 bra 	$L__BB0_7;
	add.s32 	%r23, %r28, %r2;
	mul.wide.u32 	%rd20, %r23, 4;
	add.s64 	%rd21, %rd2, %rd20;
	ld.global.f32 	%f65, [%rd21];
	cvt.u64.u32 	%rd22, %r28;
	mul.wide.u32 	%rd23, %r28, 4;
	add.s64 	%rd24, %rd1, %rd23;
	ld.global.f32 	%f66, [%rd24];
	fma.rn.f32 	%f67, %f65, %f66, %f110;
	cvt.u64.u32 	%rd25, %r2;
	add.s64 	%rd26, %rd22, %rd25;
	shl.b64 	%rd27, %rd26, 2;
	add.s64 	%rd28, %rd2, %rd27;
	ld.global.f32 	%f68, [%rd28+4];
	ld.global.f32 	%f69, [%rd24+4];
	fma.rn.f32 	%f70, %f68, %f69, %f67;
	ld.global.f32 	%f71, [%rd28+8];
	ld.global.f32 	%f72, [%rd24+8];
	fma.rn.f32 	%f73, %f71, %f72, %f70;
	ld.global.f32 	%f74, [%rd28+12];
	ld.global.f32 	%f75, [%rd24+12];
	fma.rn.f32 	%f76, %f74, %f75, %f73;
	ld.global.f32 	%f77, [%rd28+16];
	ld.global.f32 	%f78, [%rd24+16];
	fma.rn.f32 	%f79, %f77, %f78, %f76;
	ld.global.f32 	%f80, [%rd28+20];
	ld.global.f32 	%f81, [%rd24+20];
	fma.rn.f32 	%f82, %f80, %f81, %f79;
	ld.global.f32 	%f83, [%rd28+24];
	ld.global.f32 	%f84, [%rd24+24];
	fma.rn.f32 	%f85, %f83, %f84, %f82;
	ld.global.f32 	%f86, [%rd28+28];
	ld.global.f32 	%f87, [%rd24+28];
	fma.rn.f32 	%f110, %f86, %f87, %f85;
	add.s32 	%r28, %r28, 8;
$L__BB0_7:
	setp.eq.s32 	%p6, %r9, 0;
	@%p6 bra 	$L__BB0_13;
	and.b32  	%r12, %r18, 3;
	setp.lt.u32 	%p7, %r9, 4;
	@%p7 bra 	$L__BB0_10;
	add.s32 	%r24, %r28, %r2;
	mul.wide.u32 	%rd29, %r24, 4;
	add.s64 	%rd30, %rd2, %rd29;
	ld.global.f32 	%f89, [%rd30];
	cvt.u64.u32 	%rd31, %r28;
	mul.wide.u32 	%rd32, %r28, 4;
	add.s64 	%rd33, %rd1, %rd32;
	ld.global.f32 	%f90, [%rd33];
	fma.rn.f32 	%f91, %f89, %f90, %f110;
	cvt.u64.u32 	%rd34, %r2;
	add.s64 	%rd35, %rd31, %rd34;
	shl.b64 	%rd36, %rd35, 2;
	add.s64 	%rd37, %rd2, %rd36;
	ld.global.f32 	%f92, [%rd37+4];
	ld.global.f32 	%f93, [%rd33+4];
	fma.rn.f32 	%f94, %f92, %f93, %f91;
	ld.global.f32 	%f95, [%rd37+8];
	ld.global.f32 	%f96, [%rd33+8];
	fma.rn.f32 	%f97, %f95, %f96, %f94;
	ld.global.f32 	%f98, [%rd37+12];
	ld.global.f32 	%f99, [%rd33+12];
	fma.rn.f32 	%f110, %f98, %f99, %f97;
	add.s32 	%r28, %r28, 4;
$L__BB0_10:
	setp.eq.s32 	%p8, %r12, 0;
	@%p8 bra 	$L__BB0_13;
	mul.wide.u32 	%rd38, %r28, 4;
	add.s64 	%rd46, %rd1, %rd38;
	add.s32 	%r25, %r28, %r2;
	mul.wide.u32 	%rd39, %r25, 4;
	add.s64 	%rd45, %rd2, %rd39;
	neg.s32 	%r30, %r12;
$L__BB0_12:
	.pragma "nounroll";
	ld.global.f32 	%f100, [%rd45];
	ld.global.f32 	%f101, [%rd46];
	fma.rn.f32 	%f110, %f100, %f101, %f110;
	add.s64 	%rd46, %rd46, 4;
	add.s64 	%rd45, %rd45, 4;
	add.s32 	%r30, %r30, 1;
	setp.ne.s32 	%p9, %r30, 0;
	@%p9 bra 	$L__BB0_12;
$L__BB0_13:
	cvta.to.global.u64 	%rd40, %rd15;
	mul.wide.u32 	%rd41, %r1, 4;
	add.s64 	%rd42, %rd40, %rd41;
	st.global.f32 	[%rd42], %f110;
$L__BB0_14:
	ret;

}


// ===== COMPILED SASS (sm_100) =====

	.target	sm_100

	.elftype	@"ET_EXEC"


//--------------------- .note.nv.tkinfo           --------------------------
	.section	.note.nv.tkinfo,"",@"SHT_NOTE"
	.sectionflags	@"SHF_NOTE_NV_TKINFO"
	.tkinfo
        /*0018*/ 	.word	0x00000002
        /*0030*/ 	.string	""
        /*0030*/ 	.string	"ptxas"
        /*0030*/ 	.string	"Cuda compilation tools, release 13.0, V13.0.88"
        /*0030*/ 	.string	"Build cuda_13.0.r13.0/compiler.36424714_0"
        /*0030*/ 	.string	"-arch sm_100 -m 64 "



//--------------------- .note.nv.cuinfo           --------------------------
	.section	.note.nv.cuinfo,"",@"SHT_NOTE"
	.sectionflags	@"SHF_NOTE_NV_CUINFO"
        /*0018*/ 	.short	0x0002
        /*001a*/ 	.short	0x0064
        /*001c*/ 	.short	0x0082
	.zero		2


//--------------------- .nv.info                  --------------------------
	.section	.nv.info,"",@"SHT_CUDA_INFO"
	.align	4


	//----- nvinfo : EIATTR_REGCOUNT
	.align		4
        /*0000*/ 	.byte	0x04, 0x2f
        /*0002*/ 	.short	(.L_1 - .L_0)
	.align		4
.L_0:
        /*0004*/ 	.word	index@(_Z10CUDAkernalPKfS0_Pfi)
        /*0008*/ 	.word	0x0000001e


	//----- nvinfo : EIATTR_FRAME_SIZE
	.align		4
.L_1:
        /*000c*/ 	.byte	0x04, 0x11
        /*000e*/ 	.short	(.L_3 - .L_2)
	.align		4
.L_2:
        /*0010*/ 	.word	index@(_Z10CUDAkernalPKfS0_Pfi)
        /*0014*/ 	.word	0x00000000


	//----- nvinfo : EIATTR_MIN_STACK_SIZE
	.align		4
.L_3:
        /*0018*/ 	.byte	0x04, 0x12
        /*001a*/ 	.short	(.L_5 - .L_4)
	.align		4
.L_4:
        /*001c*/ 	.word	index@(_Z10CUDAkernalPKfS0_Pfi)
        /*0020*/ 	.word	0x00000000
.L_5:


//--------------------- .nv.compat                --------------------------
	.section	.nv.compat,"",@"SHT_CUDA_COMPAT_INFO"
	.align	4
        /*0000*/ 	.byte	0x02, 0x09, 0x00, 0x00, 0x02, 0x02, 0x01, 0x00, 0x02, 0x05, 0x05, 0x00, 0x03, 0x07, 0x01, 0x01
        /*0010*/ 	.byte	0x02, 0x03, 0x00, 0x00, 0x02, 0x06, 0x01, 0x00, 0x04, 0x0b, 0x08, 0x00, 0x09, 0x00, 0x00, 0x00
        /*0020*/ 	.byte	0x00, 0x00, 0x00, 0x00


//--------------------- .nv.info._Z10CUDAkernalPKfS0_Pfi --------------------------
	.section	.nv.info._Z10CUDAkernalPKfS0_Pfi,"",@"SHT_CUDA_INFO"
	.sectionflags	@""
	.align	4


	//----- nvinfo : EIATTR_CUDA_API_VERSION
	.align		4
        /*0000*/ 	.byte	0x04, 0x37
        /*0002*/ 	.short	(.L_7 - .L_6)
.L_6:
        /*0004*/ 	.word	0x00000082


	//----- nvinfo : EIATTR_KPARAM_INFO
	.align		4
.L_7:
        /*0008*/ 	.byte	0x04, 0x17
        /*000a*/ 	.short	(.L_9 - .L_8)
.L_8:
        /*000c*/ 	.word	0x00000000
        /*0010*/ 	.short	0x0003
        /*0012*/ 	.short	0x0018
        /*0014*/ 	.byte	0x00, 0xf0, 0x11, 0x00


	//----- nvinfo : EIATTR_KPARAM_INFO
	.align		4
.L_9:
        /*0018*/ 	.byte	0x04, 0x17
        /*001a*/ 	.short	(.L_11 - .L_10)
.L_10:
        /*001c*/ 	.word	0x00000000
        /*0020*/ 	.short	0x0002
        /*0022*/ 	.short	0x0010
        /*0024*/ 	.byte	0x00, 0xf5, 0x21, 0x00


	//----- nvinfo : EIATTR_KPARAM_INFO
	.align		4
.L_11:
        /*0028*/ 	.byte	0x04, 0x17
        /*002a*/ 	.short	(.L_13 - .L_12)
.L_12:
        /*002c*/ 	.word	0x00000000
        /*0030*/ 	.short	0x0001
        /*0032*/ 	.short	0x0008
        /*0034*/ 	.byte	0x00, 0xf5, 0x21, 0x00


	//----- nvinfo : EIATTR_KPARAM_INFO
	.align		4
.L_13:
        /*0038*/ 	.byte	0x04, 0x17
        /*003a*/ 	.short	(.L_15 - .L_14)
.L_14:
        /*003c*/ 	.word	0x00000000
        /*0040*/ 	.short	0x0000
        /*0042*/ 	.short	0x0000
        /*0044*/ 	.byte	0x00, 0xf5, 0x21, 0x00


	//----- nvinfo : EIATTR_SPARSE_MMA_MASK
	.align		4
.L_15:
        /*0048*/ 	.byte	0x03, 0x50
        /*004a*/ 	.short	0x0000


	//----- nvinfo : EIATTR_MAXREG_COUNT
	.align		4
        /*004c*/ 	.byte	0x03, 0x1b
        /*004e*/ 	.short	0x00ff


	//----- nvinfo : EIATTR_MERCURY_ISA_VERSION
	.align		4
        /*0050*/ 	.byte	0x03, 0x5f
        /*0052*/ 	.short	0x0101


	//----- nvinfo : EIATTR_VRC_CTA_INIT_COUNT
	.align		4
        /*0054*/ 	.byte	0x02, 0x4a
	.zero		1
	.zero		1


	//----- nvinfo : EIATTR_EXIT_INSTR_OFFSETS
	.align		4
        /*0058*/ 	.byte	0x04, 0x1c
        /*005a*/ 	.short	(.L_17 - .L_16)


	//   ....[0]....
.L_16:
        /*005c*/ 	.word	0x00000060


	//   ....[1]....
        /*0060*/ 	.word	0x00000b20


	//----- nvinfo : EIATTR_CBANK_PARAM_SIZE
	.align		4
.L_17:
        /*0064*/ 	.byte	0x03, 0x19
        /*0066*/ 	.short	0x001c


	//----- nvinfo : EIATTR_PARAM_CBANK
	.align		4
        /*0068*/ 	.byte	0x04, 0x0a
        /*006a*/ 	.short	(.L_19 - .L_18)
	.align		4
.L_18:
        /*006c*/ 	.word	index@(.nv.constant0._Z10CUDAkernalPKfS0_Pfi)
        /*0070*/ 	.short	0x0380
        /*0072*/ 	.short	0x001c


	//----- nvinfo : EIATTR_SW_WAR
	.align		4
.L_19:
        /*0074*/ 	.byte	0x04, 0x36
        /*0076*/ 	.short	(.L_21 - .L_20)
.L_20:
        /*0078*/ 	.word	0x00000008
.L_21:


//--------------------- .nv.callgraph             --------------------------
	.section	.nv.callgraph,"",@"SHT_CUDA_CALLGRAPH"
	.align	4
	.sectionentsize	8
	.align		4
        /*0000*/ 	.word	0x00000000
	.align		4
        /*0004*/ 	.word	0xffffffff
	.align		4
        /*0008*/ 	.word	0x00000000
	.align		4
        /*000c*/ 	.word	0xfffffffe
	.align		4
        /*0010*/ 	.word	0x00000000
	.align		4
        /*0014*/ 	.word	0xfffffffd
	.align		4
        /*0018*/ 	.word	0x00000000
	.align		4
        /*001c*/ 	.word	0xfffffffc


//--------------------- .text._Z10CUDAkernalPKfS0_Pfi --------------------------
	.section	.text._Z10CUDAkernalPKfS0_Pfi,"ax",@progbits
	.align	128
.text._Z10CUDAkernalPKfS0_Pfi:
        .type           _Z10CUDAkernalPKfS0_Pfi,@function
        .size           _Z10CUDAkernalPKfS0_Pfi,(.L_x_7 - _Z10CUDAkernalPKfS0_Pfi)
        .other          _Z10CUDAkernalPKfS0_Pfi,@"STO_CUDA_ENTRY STV_DEFAULT"
_Z10CUDAkernalPKfS0_Pfi:
[----:B------:R-:W-:Y:S01]  /*0000*/  LDC R1, c[0x0][0x37c] ;  /* 0x0000df00ff017b82 */ /* 0x000fe20000000800 */
[----:B------:R-:W0:Y:S01]  /*0010*/  S2R R0, SR_TID.X ;  /* 0x0000000000007919 */ /* 0x000e220000002100 */
[----:B------:R-:W1:Y:S01]  /*0020*/  LDCU UR9, c[0x0][0x398] ;  /* 0x00007300ff0977ac */ /* 0x000e620008000800 */
[----:B------:R-:W0:Y:S02]  /*0030*/  S2R R3, SR_CTAID.X ;  /* 0x0000000000037919 */ /* 0x000e240000002500 */
[----:B0-----:R-:W-:-:S04]  /*0040*/  LEA R0, R3, R0, 0x8 ;  /* 0x0000000003007211 */ /* 0x001fc800078e40ff */
[----:B-1----:R-:W-:-:S13]  /*0050*/  ISETP.GE.AND P0, PT, R0, UR9, PT ;  /* 0x0000000900007c0c */ /* 0x002fda000bf06270 */
[----:B------:R-:W-:Y:S05]  /*0060*/  @P0 EXIT ;  /* 0x000000000000094d */ /* 0x000fea0003800000 */
[----:B------:R-:W-:Y:S01]  /*0070*/  UISETP.GE.U32.AND UP0, UPT, UR9, 0x10, UPT ;  /* 0x000000100900788c */ /* 0x000fe2000bf06070 */
[----:B------:R-:W-:Y:S02]  /*0080*/  HFMA2 R7, -RZ, RZ, 0, 0 ;  /* 0x00000000ff077431 */ /* 0x000fe400000001ff */
[----:B------:R-:W-:Y:S01]  /*0090*/  IMAD R6, R0, UR9, RZ ;  /* 0x0000000900067c24 */ /* 0x000fe2000f8e02ff */
[----:B------:R-:W-:Y:S01]  /*00a0*/  MOV R14, RZ ;  /* 0x000000ff000e7202 */ /* 0x000fe20000000f00 */
[----:B------:R-:W-:Y:S01]  /*00b0*/  ULOP3.LUT UR6, UR9, 0xf, URZ, 0xc0, !UPT ;  /* 0x0000000f09067892 */ /* 0x000fe2000f8ec0ff */
[----:B------:R-:W0:Y:S03]  /*00c0*/  LDCU.64 UR10, c[0x0][0x358] ;  /* 0x00006b00ff0a77ac */ /* 0x000e260008000a00 */
[----:B------:R-:W-:Y:S08]  /*00d0*/  BRA.U !UP0, `(.L_x_0) ;  /* 0x0000000508107547 */ /* 0x000ff0000b800000 */
[----:B------:R-:W1:Y:S01]  /*00e0*/  LDC.64 R2, c[0x0][0x380] ;  /* 0x0000e000ff027b82 */ /* 0x000e620000000a00 */
[----:B------:R-:W2:Y:S01]  /*00f0*/  LDCU.64 UR4, c[0x0][0x388] ;  /* 0x00007100ff0477ac */ /* 0x000ea20008000a00 */
[----:B------:R-:W-:Y:S01]  /*0100*/  MOV R14, RZ ;  /* 0x000000ff000e7202 */ /* 0x000fe20000000f00 */
[----:B------:R-:W-:-:S04]  /*0110*/  ULOP3.LUT UR7, UR9, 0x7ffffff0, URZ, 0xc0, !UPT ;  /* 0x7ffffff009077892 */ /* 0x000fc8000f8ec0ff */
[----:B------:R-:W-:Y:S02]  /*0120*/  UIADD3 UR8, UPT, UPT, -UR7, URZ, URZ ;  /* 0x000000ff07087290 */ /* 0x000fe4000fffe1ff */
[----:B------:R-:W-:Y:S01]  /*0130*/  MOV R7, UR7 ;  /* 0x0000000700077c02 */ /* 0x000fe20008000f00 */
[----:B--2---:R-:W-:-:S04]  /*0140*/  UIADD3 UR4, UP0, UPT, UR4, 0x20, URZ ;  /* 0x0000002004047890 */ /* 0x004fc8000ff1e0ff */
[----:B------:R-:W-:Y:S01]  /*0150*/  UIADD3.X UR5, UPT, UPT, URZ, UR5, URZ, UP0, !UPT ;  /* 0x00000005ff057290 */ /* 0x000fe200087fe4ff */
[----:B-1----:R-:W-:Y:S01]  /*0160*/  IMAD.WIDE.U32 R2, R6, 0x4, R2 ;  /* 0x0000000406027825 */ /* 0x002fe200078e0002 */
[----:B------:R-:W-:Y:S02]  /*0170*/  MOV R4, UR4 ;  /* 0x0000000400047c02 */ /* 0x000fe40008000f00 */
[----:B------:R-:W-:Y:S02]  /*0180*/  IADD3 R2, P0, PT, R2, 0x20, RZ ;  /* 0x0000002002027810 */ /* 0x000fe40007f1e0ff */
[----:B------:R-:W-:Y:S02]  /*0190*/  MOV R5, UR5 ;  /* 0x0000000500057c02 */ /* 0x000fe40008000f00 */
[----:B------:R-:W-:-:S09]  /*01a0*/  IADD3.X R3, PT, PT, RZ, R3, RZ, P0, !PT ;  /* 0x00000003ff037210 */ /* 0x000fd200007fe4ff */
.L_x_1:
[----:B0-----:R-:W2:Y:S04]  /*01b0*/  LDG.E R15, desc[UR10][R2.64+-0x20] ;  /* 0xffffe00a020f7981 */ /* 0x001ea8000c1e1900 */
[----:B------:R-:W2:Y:S04]  /*01c0*/  LDG.E R16, desc[UR10][R4.64+-0x20] ;  /* 0xffffe00a04107981 */ /* 0x000ea8000c1e1900 */
[----:B------:R-:W3:Y:S04]  /*01d0*/  LDG.E R24, desc[UR10][R2.64+-0x1c] ;  /* 0xffffe40a02187981 */ /* 0x000ee8000c1e1900 */
[----:B------:R-:W3:Y:S04]  /*01e0*/  LDG.E R25, desc[UR10][R4.64+-0x1c] ;  /* 0xffffe40a04197981 */ /* 0x000ee8000c1e1900 */
[----:B------:R-:W4:Y:S04]  /*01f0*/  LDG.E R19, desc[UR10][R2.64+-0x18] ;  /* 0xffffe80a02137981 */ /* 0x000f28000c1e1900 */
[----:B------:R-:W4:Y:S04]  /*0200*/  LDG.E R18, desc[UR10][R4.64+-0x18] ;  /* 0xffffe80a04127981 */ /* 0x000f28000c1e1900 */
[----:B------:R-:W5:Y:S04]  /*0210*/  LDG.E R20, desc[UR10][R2.64+-0x14] ;  /* 0xffffec0a02147981 */ /* 0x000f68000c1e1900 */
        /* <DEDUP_REMOVED lines=9> */
[----:B------:R-:W5:Y:S01]  /*02b0*/  LDG.E R17, desc[UR10][R4.64] ;  /* 0x0000000a04117981 */ /* 0x000f62000c1e1900 */
[----:B--2---:R-:W-:-:S03]  /*02c0*/  FFMA R15, R15, R16, R14 ;  /* 0x000000100f0f7223 */ /* 0x004fc6000000000e */
[----:B------:R-:W2:Y:S04]  /*02d0*/  LDG.E R16, desc[UR10][R2.64] ;  /* 0x0000000a02107981 */ /* 0x000ea8000c1e1900 */
[----:B------:R-:W2:Y:S01]  /*02e0*/  LDG.E R14, desc[UR10][R2.64+0x4] ;  /* 0x0000040a020e7981 */ /* 0x000ea2000c1e1900 */
[----:B---3--:R-:W-:-:S03]  /*02f0*/  FFMA R24, R24, R25, R15 ;  /* 0x0000001918187223 */ /* 0x008fc6000000000f */
[----:B------:R-:W3:Y:S01]  /*0300*/  LDG.E R15, desc[UR10][R4.64+0x4] ;  /* 0x0000040a040f7981 */ /* 0x000ee2000c1e1900 */
[----:B----4-:R-:W-:-:S03]  /*0310*/  FFMA R25, R19, R18, R24 ;  /* 0x0000001213197223 */ /* 0x010fc60000000018 */
[----:B------:R-:W4:Y:S04]  /*0320*/  LDG.E R18, desc[UR10][R2.64+0x8] ;  /* 0x0000080a02127981 */ /* 0x000f28000c1e1900 */
[----:B------:R-:W4:Y:S01]  /*0330*/  LDG.E R19, desc[UR10][R4.64+0x8] ;  /* 0x0000080a04137981 */ /* 0x000f22000c1e1900 */
[----:B-----5:R-:W-:-:S03]  /*0340*/  FFMA R25, R20, R21, R25 ;  /* 0x0000001514197223 */ /* 0x020fc60000000019 */
[----:B------:R-:W5:Y:S04]  /*0350*/  LDG.E R20, desc[UR10][R2.64+0xc] ;  /* 0x00000c0a02147981 */ /* 0x000f68000c1e1900 */
[----:B------:R-:W5:Y:S01]  /*0360*/  LDG.E R21, desc[UR10][R4.64+0xc] ;  /* 0x00000c0a04157981 */ /* 0x000f62000c1e1900 */
[----:B------:R-:W-:-:S03]  /*0370*/  FFMA R25, R22, R23, R25 ;  /* 0x0000001716197223 */ /* 0x000fc60000000019 */
[----:B------:R-:W5:Y:S04]  /*0380*/  LDG.E R22, desc[UR10][R2.64+0x10] ;  /* 0x0000100a02167981 */ /* 0x000f68000c1e1900 */
[----:B------:R-:W5:Y:S01]  /*0390*/  LDG.E R23, desc[UR10][R4.64+0x10] ;  /* 0x0000100a04177981 */ /* 0x000f62000c1e1900 */
[----:B------:R-:W-:-:S03]  /*03a0*/  FFMA R26, R12, R13, R25 ;  /* 0x0000000d0c1a7223 */ /* 0x000fc60000000019 */
[----:B------:R-:W5:Y:S04]  /*03b0*/  LDG.E R24, desc[UR10][R2.64+0x14] ;  /* 0x0000140a02187981 */ /* 0x000f68000c1e1900 */
[----:B------:R-:W5:Y:S04]  /*03c0*/  LDG.E R25, desc[UR10][R4.64+0x14] ;  /* 0x0000140a04197981 */ /* 0x000f68000c1e1900 */
[----:B------:R-:W5:Y:S01]  /*03d0*/  LDG.E R13, desc[UR10][R2.64+0x18] ;  /* 0x0000180a020d7981 */ /* 0x000f62000c1e1900 */
[----:B------:R-:W-:-:S03]  /*03e0*/  FFMA R27, R11, R8, R26 ;  /* 0x000000080b1b7223 */ /* 0x000fc6000000001a */
[----:B------:R-:W5:Y:S04]  /*03f0*/  LDG.E R12, desc[UR10][R4.64+0x18] ;  /* 0x0000180a040c7981 */ /* 0x000f68000c1e1900 */
[----:B------:R0:W5:Y:S04]  /*0400*/  LDG.E R8, desc[UR10][R2.64+0x1c] ;  /* 0x00001c0a02087981 */ /* 0x000168000c1e1900 */
[----:B------:R1:W5:Y:S01]  /*0410*/  LDG.E R11, desc[UR10][R4.64+0x1c] ;  /* 0x00001c0a040b7981 */ /* 0x000362000c1e1900 */
[----:B------:R-:W-:Y:S01]  /*0420*/  FFMA R9, R10, R9, R27 ;  /* 0x000000090a097223 */ /* 0x000fe2000000001b */
[----:B------:R-:W-:-:S04]  /*0430*/  UIADD3 UR8, UPT, UPT, UR8, 0x10, URZ ;  /* 0x0000001008087890 */ /* 0x000fc8000fffe0ff */
[----:B------:R-:W-:Y:S01]  /*0440*/  UISETP.NE.AND UP0, UPT, UR8, URZ, UPT ;  /* 0x000000ff0800728c */ /* 0x000fe2000bf05270 */
[----:B0-----:R-:W-:Y:S02]  /*0450*/  IADD3 R2, P0, PT, R2, 0x40, RZ ;  /* 0x0000004002027810 */ /* 0x001fe40007f1e0ff */
[----:B-1----:R-:W-:Y:S02]  /*0460*/  IADD3 R4, P1, PT, R4, 0x40, RZ ;  /* 0x0000004004047810 */ /* 0x002fe40007f3e0ff */
[----:B------:R-:W-:Y:S02]  /*0470*/  IADD3.X R3, PT, PT, RZ, R3, RZ, P0, !PT ;  /* 0x00000003ff037210 */ /* 0x000fe400007fe4ff */
[----:B------:R-:W-:Y:S01]  /*0480*/  IADD3.X R5, PT, PT, RZ, R5, RZ, P1, !PT ;  /* 0x00000005ff057210 */ /* 0x000fe20000ffe4ff */
[----:B--2---:R-:W-:-:S04]  /*0490*/  FFMA R9, R16, R17, R9 ;  /* 0x0000001110097223 */ /* 0x004fc80000000009 */
[----:B---3--:R-:W-:-:S04]  /*04a0*/  FFMA R9, R14, R15, R9 ;  /* 0x0000000f0e097223 */ /* 0x008fc80000000009 */
[----:B----4-:R-:W-:-:S04]  /*04b0*/  FFMA R9, R18, R19, R9 ;  /* 0x0000001312097223 */ /* 0x010fc80000000009 */
[----:B-----5:R-:W-:-:S04]  /*04c0*/  FFMA R9, R20, R21, R9 ;  /* 0x0000001514097223 */ /* 0x020fc80000000009 */
[----:B------:R-:W-:-:S04]  /*04d0*/  FFMA R9, R22, R23, R9 ;  /* 0x0000001716097223 */ /* 0x000fc80000000009 */
[----:B------:R-:W-:-:S04]  /*04e0*/  FFMA R24, R24, R25, R9 ;  /* 0x0000001918187223 */ /* 0x000fc80000000009 */
[----:B------:R-:W-:-:S04]  /*04f0*/  FFMA R13, R13, R12, R24 ;  /* 0x0000000c0d0d7223 */ /* 0x000fc80000000018 */
[----:B------:R-:W-:Y:S01]  /*0500*/  FFMA R14, R8, R11, R13 ;  /* 0x0000000b080e7223 */ /* 0x000fe2000000000d */
[----:B------:R-:W-:Y:S06]  /*0510*/  BRA.U UP0, `(.L_x_1) ;  /* 0xfffffffd00247547 */ /* 0x000fec000b83ffff */
.L_x_0:
[----:B------:R-:W-:-:S09]  /*0520*/  UISETP.NE.AND UP0, UPT, UR6, URZ, UPT ;  /* 0x000000ff0600728c */ /* 0x000fd2000bf05270 */
[----:B------:R-:W-:Y:S05]  /*0530*/  BRA.U !UP0, `(.L_x_2) ;  /* 0x00000005086c7547 */ /* 0x000fea000b800000 */
[----:B------:R-:W-:Y:S02]  /*0540*/  UISETP.GE.U32.AND UP0, UPT, UR6, 0x8, UPT ;  /* 0x000000080600788c */ /* 0x000fe4000bf06070 */
[----:B------:R-:W-:-:S04]  /*0550*/  ULOP3.LUT UR5, UR9, 0x7, URZ, 0xc0, !UPT ;  /* 0x0000000709057892 */ /* 0x000fc8000f8ec0ff */
[----:B------:R-:W-:-:S03]  /*0560*/  UISETP.NE.AND UP1, UPT, UR5, URZ, UPT ;  /* 0x000000ff0500728c */ /* 0x000fc6000bf25270 */
[----:B------:R-:W-:Y:S08]  /*0570*/  BRA.U !UP0, `(.L_x_3) ;  /* 0x00000001088c7547 */ /* 0x000ff0000b800000 */
[----:B------:R-:W1:Y:S01]  /*0580*/  LDC.64 R8, c[0x0][0x380] ;  /* 0x0000e000ff087b82 */ /* 0x000e620000000a00 */
[----:B------:R-:W2:Y:S01]  /*0590*/  LDCU.64 UR6, c[0x0][0x380] ;  /* 0x00007000ff0677ac */ /* 0x000ea20008000a00 */
[CC--:B------:R-:W-:Y:S02]  /*05a0*/  IADD3 R3, PT, PT, R6.reuse, R7.reuse, RZ ;  /* 0x0000000706037210 */ /* 0x0c0fe40007ffe0ff */
[----:B------:R-:W-:-:S04]  /*05b0*/  IADD3 R10, P0, PT, R6, R7, RZ ;  /* 0x00000007060a7210 */ /* 0x000fc80007f1e0ff */
[----:B------:R-:W3:Y:S01]  /*05c0*/  LDC.64 R4, c[0x0][0x388] ;  /* 0x0000e200ff047b82 */ /* 0x000ee20000000a00 */
[----:B-1----:R-:W-:Y:S01]  /*05d0*/  IMAD.WIDE.U32 R8, R3, 0x4, R8 ;  /* 0x0000000403087825 */ /* 0x002fe200078e0008 */
[----:B------:R-:W-:Y:S02]  /*05e0*/  IADD3.X R3, PT, PT, RZ, RZ, RZ, P0, !PT ;  /* 0x000000ffff037210 */ /* 0x000fe400007fe4ff */
[C---:B--2---:R-:W-:Y:S02]  /*05f0*/  LEA R2, P0, R10.reuse, UR6, 0x2 ;  /* 0x000000060a027c11 */ /* 0x044fe4000f8010ff */
[----:B0-----:R-:W2:Y:S02]  /*0600*/  LDG.E R11, desc[UR10][R8.64] ;  /* 0x0000000a080b7981 */ /* 0x001ea4000c1e1900 */
[----:B------:R-:W-:Y:S01]  /*0610*/  LEA.HI.X R3, R10, UR7, R3, 0x2, P0 ;  /* 0x000000070a037c11 */ /* 0x000fe200080f1403 */
[----:B---3--:R-:W-:-:S04]  /*0620*/  IMAD.WIDE.U32 R4, R7, 0x4, R4 ;  /* 0x0000000407047825 */ /* 0x008fc800078e0004 */
[----:B------:R-:W3:Y:S04]  /*0630*/  LDG.E R13, desc[UR10][R2.64+0x4] ;  /* 0x0000040a020d7981 */ /* 0x000ee8000c1e1900 */
[----:B------:R-:W2:Y:S04]  /*0640*/  LDG.E R10, desc[UR10][R4.64] ;  /* 0x0000000a040a7981 */ /* 0x000ea8000c1e1900 */
        /* <DEDUP_REMOVED lines=13> */
[----:B------:R-:W-:Y:S01]  /*0720*/  IADD3 R7, PT, PT, R7, 0x8, RZ ;  /* 0x0000000807077810 */ /* 0x000fe20007ffe0ff */
[----:B--2---:R-:W-:-:S04]  /*0730*/  FFMA R10, R11, R10, R14 ;  /* 0x0000000a0b0a7223 */ /* 0x004fc8000000000e */
[----:B---3--:R-:W-:-:S04]  /*0740*/  FFMA R10, R13, R12, R10 ;  /* 0x0000000c0d0a7223 */ /* 0x008fc8000000000a */
[----:B----4-:R-:W-:-:S04]  /*0750*/  FFMA R10, R15, R16, R10 ;  /* 0x000000100f0a7223 */ /* 0x010fc8000000000a */
[----:B-----5:R-:W-:-:S04]  /*0760*/  FFMA R10, R17, R18, R10 ;  /* 0x00000012110a7223 */ /* 0x020fc8000000000a */
[----:B------:R-:W-:-:S04]  /*0770*/  FFMA R10, R19, R20, R10 ;  /* 0x00000014130a7223 */ /* 0x000fc8000000000a */
[----:B------:R-:W-:-:S04]  /*0780*/  FFMA R21, R21, R22, R10 ;  /* 0x0000001615157223 */ /* 0x000fc8000000000a */
[----:B------:R-:W-:-:S04]  /*0790*/  FFMA R8, R8, R9, R21 ;  /* 0x0000000908087223 */ /* 0x000fc80000000015 */
[----:B------:R-:W-:-:S07]  /*07a0*/  FFMA R14, R23, R24, R8 ;  /* 0x00000018170e7223 */ /* 0x000fce0000000008 */
.L_x_3:
        /* <DEDUP_REMOVED lines=12> */
[----:B--2---:R-:W-:-:S03]  /*0870*/  LEA R2, P0, R10, UR6, 0x2 ;  /* 0x000000060a027c11 */ /* 0x004fc6000f8010ff */
[----:B0-----:R-:W2:Y:S01]  /*0880*/  LDG.E R9, desc[UR10][R8.64] ;  /* 0x0000000a08097981 */ /* 0x001ea2000c1e1900 */
        /* <DEDUP_REMOVED lines=8> */
[----:B------:R-:W5:Y:S01]  /*0910*/  LDG.E R16, desc[UR10][R4.64+0xc] ;  /* 0x00000c0a04107981 */ /* 0x000f62000c1e1900 */
[----:B------:R-:W-:Y:S01]  /*0920*/  IADD3 R7, PT, PT, R7, 0x4, RZ ;  /* 0x0000000407077810 */ /* 0x000fe20007ffe0ff */
[----:B--2---:R-:W-:-:S04]  /*0930*/  FFMA R10, R9, R10, R14 ;  /* 0x0000000a090a7223 */ /* 0x004fc8000000000e */
[----:B---3--:R-:W-:-:S04]  /*0940*/  FFMA R10, R11, R12, R10 ;  /* 0x0000000c0b0a7223 */ /* 0x008fc8000000000a */
[----:B----4-:R-:W-:-:S04]  /*0950*/  FFMA R10, R13, R15, R10 ;  /* 0x0000000f0d0a7223 */ /* 0x010fc8000000000a */
[----:B-----5:R-:W-:-:S07]  /*0960*/  FFMA R14, R17, R16, R10 ;  /* 0x00000010110e7223 */ /* 0x020fce000000000a */
.L_x_4:
[----:B------:R-:W-:Y:S05]  /*0970*/  BRA.U !UP1, `(.L_x_2) ;  /* 0x00000001095c7547 */ /* 0x000fea000b800000 */
[----:B------:R-:W1:Y:S01]  /*0980*/  LDC.64 R2, c[0x0][0x388] ;  /* 0x0000e200ff027b82 */ /* 0x000e620000000a00 */
[----:B------:R-:W-:Y:S01]  /*0990*/  IADD3 R9, PT, PT, R6, R7, RZ ;  /* 0x0000000706097210 */ /* 0x000fe20007ffe0ff */
[----:B------:R-:W-:-:S06]  /*09a0*/  UIADD3 UR4, UPT, UPT, -UR4, URZ, URZ ;  /* 0x000000ff04047290 */ /* 0x000fcc000fffe1ff */
[----:B------:R-:W2:Y:S01]  /*09b0*/  LDC.64 R4, c[0x0][0x380] ;  /* 0x0000e000ff047b82 */ /* 0x000ea20000000a00 */
[----:B-1----:R-:W-:-:S03]  /*09c0*/  IMAD.WIDE.U32 R2, R7, 0x4, R2 ;  /* 0x0000000407027825 */ /* 0x002fc600078e0002 */
[----:B------:R-:W-:Y:S01]  /*09d0*/  MOV R6, R2 ;  /* 0x0000000200067202 */ /* 0x000fe20000000f00 */
[----:B--2---:R-:W-:Y:S01]  /*09e0*/  IMAD.WIDE.U32 R4, R9, 0x4, R4 ;  /* 0x0000000409047825 */ /* 0x004fe200078e0004 */
[----:B------:R-:W-:Y:S02]  /*09f0*/  MOV R9, R3 ;  /* 0x0000000300097202 */ /* 0x000fe40000000f00 */
[----:B------:R-:W-:Y:S02]  /*0a00*/  MOV R2, R4 ;  /* 0x0000000400027202 */ /* 0x000fe40000000f00 */
[----:B------:R-:W-:-:S07]  /*0a10*/  MOV R7, R5 ;  /* 0x0000000500077202 */ /* 0x000fce0000000f00 */
.L_x_5:
[----:B------:R-:W-:Y:S02]  /*0a20*/  MOV R3, R7 ;  /* 0x0000000700037202 */ /* 0x000fe40000000f00 */
[----:B------:R-:W-:Y:S02]  /*0a30*/  MOV R4, R6 ;  /* 0x0000000600047202 */ /* 0x000fe40000000f00 */
[----:B------:R-:W-:Y:S02]  /*0a40*/  MOV R5, R9 ;  /* 0x0000000900057202 */ /* 0x000fe40000000f00 */
[----:B0-----:R0:W2:Y:S04]  /*0a50*/  LDG.E R3, desc[UR10][R2.64] ;  /* 0x0000000a02037981 */ /* 0x0010a8000c1e1900 */
[----:B------:R-:W2:Y:S01]  /*0a60*/  LDG.E R4, desc[UR10][R4.64] ;  /* 0x0000000a04047981 */ /* 0x000ea2000c1e1900 */
[----:B------:R-:W-:Y:S01]  /*0a70*/  UIADD3 UR4, UPT, UPT, UR4, 0x1, URZ ;  /* 0x0000000104047890 */ /* 0x000fe2000fffe0ff */
[----:B------:R-:W-:-:S03]  /*0a80*/  IADD3 R6, P0, PT, R6, 0x4, RZ ;  /* 0x0000000406067810 */ /* 0x000fc60007f1e0ff */
[----:B------:R-:W-:Y:S01]  /*0a90*/  UISETP.NE.AND UP0, UPT, UR4, URZ, UPT ;  /* 0x000000ff0400728c */ /* 0x000fe2000bf05270 */
[----:B0-----:R-:W-:Y:S02]  /*0aa0*/  IADD3 R2, P1, PT, R2, 0x4, RZ ;  /* 0x0000000402027810 */ /* 0x001fe40007f3e0ff */
[----:B------:R-:W-:Y:S02]  /*0ab0*/  IADD3.X R9, PT, PT, RZ, R9, RZ, P0, !PT ;  /* 0x00000009ff097210 */ /* 0x000fe400007fe4ff */
[----:B------:R-:W-:Y:S01]  /*0ac0*/  IADD3.X R7, PT, PT, RZ, R7, RZ, P1, !PT ;  /* 0x00000007ff077210 */ /* 0x000fe20000ffe4ff */
[----:B--2---:R-:W-:-:S03]  /*0ad0*/  FFMA R14, R3, R4, R14 ;  /* 0x00000004030e7223 */ /* 0x004fc6000000000e */
[----:B------:R-:W-:Y:S05]  /*0ae0*/  BRA.U UP0, `(.L_x_5) ;  /* 0xfffffffd00cc7547 */ /* 0x000fea000b83ffff */
.L_x_2:
[----:B------:R-:W1:Y:S02]  /*0af0*/  LDC.64 R2, c[0x0][0x390] ;  /* 0x0000e400ff027b82 */ /* 0x000e640000000a00 */
[----:B-1----:R-:W-:-:S05]  /*0b00*/  IMAD.WIDE.U32 R2, R0, 0x4, R2 ;  /* 0x0000000400027825 */ /* 0x002fca00078e0002 */
[----:B0-----:R-:W-:Y:S01]  /*0b10*/  STG.E desc[UR10][R2.64], R14 ;  /* 0x0000000e02007986 */ /* 0x001fe2000c10190a */
[----:B------:R-:W-:Y:S05]  /*0b20*/  EXIT ;  /* 0x000000000000794d */ /* 0x000fea0003800000 */
.L_x_6:
[----:B------:R-:W-:-:S00]  /*0b30*/  BRA `(.L_x_6) ;  /* 0xfffffffc00fc7947 */ /* 0x000fc0000383ffff */
[----:B------:R-:W-:-:S00]  /*0b40*/  NOP ;  /* 0x0000000000007918 */ /* 0x000fc00000000000 */
        /* <DEDUP_REMOVED lines=11> */
.L_x_7:


//--------------------- .nv.shared.reserved.0     --------------------------
	.section	.nv.shared.reserved.0,"aw",@nobits
	.weak		__nv_reservedSMEM_offset_0_alias
	.size		__nv_reservedSMEM_offset_0_alias, 0, 64
	.other		__nv_reservedSMEM_offset_0_alias,@"STO_CUDA_RESERVED_SHARED STV_DEFAULT"
__nv_reservedSMEM_offset_0_alias:
	.zero		0
	.zero		64


//--------------------- .nv.constant0._Z10CUDAkernalPKfS0_Pfi --------------------------
	.section	.nv.constant0._Z10CUDAkernalPKfS0_Pfi,"a",@progbits
	.sectionflags	@""
	.align	4
.nv.constant0._Z10CUDAkernalPKfS0_Pfi:
	.zero		924


//--------------------- SYMBOLS --------------------------

	.type		.nv.reservedSmem.offset0,@object
	.size		.nv.reservedSmem.offset0,0x4
